	.headerflags	@"EF_CUDA_TEXMODE_UNIFIED EF_CUDA_64BIT_ADDRESS EF_CUDA_ACCELERATORS EF_CUDA_SM90 EF_CUDA_VIRTUAL_SM(EF_CUDA_SM90)"
	.elftype	@"ET_EXEC"


//--------------------- .nv.info                  --------------------------
	.section	.nv.info,"",@"SHT_CUDA_INFO"
	.align	4


	//----- nvinfo : EIATTR_REGCOUNT
	.align		4
        /*0000*/ 	.byte	0x04, 0x2f
        /*0002*/ 	.short	(.L_3 - .L_2)
	.align		4
.L_2:
        /*0004*/ 	.word	index@(triton_poi_fused__native_batch_norm_legit_no_training_add_convolution_gelu_0)
        /*0008*/ 	.word	0x00000018


	//----- nvinfo : EIATTR_MIN_STACK_SIZE
	.align		4
.L_3:
        /*000c*/ 	.byte	0x04, 0x12
        /*000e*/ 	.short	(.L_5 - .L_4)
	.align		4
.L_4:
        /*0010*/ 	.word	index@(triton_poi_fused__native_batch_norm_legit_no_training_add_convolution_gelu_0)
        /*0014*/ 	.word	0x00000000


	//----- nvinfo : EIATTR_FRAME_SIZE
	.align		4
.L_5:
        /*0018*/ 	.byte	0x04, 0x11
        /*001a*/ 	.short	(.L_7 - .L_6)
	.align		4
.L_6:
        /*001c*/ 	.word	index@(triton_poi_fused__native_batch_norm_legit_no_training_add_convolution_gelu_0)
        /*0020*/ 	.word	0x00000000


	//----- nvinfo : EIATTR_MIN_STACK_SIZE
	.align		4
.L_7:
        /*0024*/ 	.byte	0x04, 0x12
        /*0026*/ 	.short	(.L_9 - .L_8)
	.align		4
.L_8:
        /*0028*/ 	.word	index@(triton_poi_fused__native_batch_norm_legit_no_training_add_convolution_gelu_0)
        /*002c*/ 	.word	0x00000000
.L_9:


//--------------------- .nv.info.triton_poi_fused__native_batch_norm_legit_no_training_add_convolution_gelu_0 --------------------------
	.section	.nv.info.triton_poi_fused__native_batch_norm_legit_no_training_add_convolution_gelu_0,"",@"SHT_CUDA_INFO"
	.sectionflags	@""
	.align	4


	//----- nvinfo : EIATTR_CUDA_API_VERSION
	.align		4
        /*0000*/ 	.byte	0x04, 0x37
        /*0002*/ 	.short	(.L_11 - .L_10)
.L_10:
        /*0004*/ 	.word	0x0000007c


	//----- nvinfo : EIATTR_KPARAM_INFO
	.align		4
.L_11:
        /*0008*/ 	.byte	0x04, 0x17
        /*000a*/ 	.short	(.L_13 - .L_12)
.L_12:
        /*000c*/ 	.word	0x00000000
        /*0010*/ 	.short	0x0008
        /*0012*/ 	.short	0x0040
        /*0014*/ 	.byte	0x00, 0xf0, 0x11, 0x00


	//----- nvinfo : EIATTR_KPARAM_INFO
	.align		4
.L_13:
        /*0018*/ 	.byte	0x04, 0x17
        /*001a*/ 	.short	(.L_15 - .L_14)
.L_14:
        /*001c*/ 	.word	0x00000000
        /*0020*/ 	.short	0x0007
        /*0022*/ 	.short	0x0038
        /*0024*/ 	.byte	0x00, 0xf4, 0x21, 0x00


	//----- nvinfo : EIATTR_KPARAM_INFO
	.align		4
.L_15:
        /*0028*/ 	.byte	0x04, 0x17
        /*002a*/ 	.short	(.L_17 - .L_16)
.L_16:
        /*002c*/ 	.word	0x00000000
        /*0030*/ 	.short	0x0006
        /*0032*/ 	.short	0x0030
        /*0034*/ 	.byte	0x00, 0xf4, 0x21, 0x00


	//----- nvinfo : EIATTR_KPARAM_INFO
	.align		4
.L_17:
        /*0038*/ 	.byte	0x04, 0x17
        /*003a*/ 	.short	(.L_19 - .L_18)
.L_18:
        /*003c*/ 	.word	0x00000000
        /*0040*/ 	.short	0x0005
        /*0042*/ 	.short	0x0028
        /*0044*/ 	.byte	0x00, 0xf4, 0x21, 0x00


	//----- nvinfo : EIATTR_KPARAM_INFO
	.align		4
.L_19:
        /*0048*/ 	.byte	0x04, 0x17
        /*004a*/ 	.short	(.L_21 - .L_20)
.L_20:
        /*004c*/ 	.word	0x00000000
        /*0050*/ 	.short	0x0004
        /*0052*/ 	.short	0x0020
        /*0054*/ 	.byte	0x00, 0xf4, 0x21, 0x00


	//----- nvinfo : EIATTR_KPARAM_INFO
	.align		4
.L_21:
        /*0058*/ 	.byte	0x04, 0x17
        /*005a*/ 	.short	(.L_23 - .L_22)
.L_22:
        /*005c*/ 	.word	0x00000000
        /*0060*/ 	.short	0x0003
        /*0062*/ 	.short	0x0018
        /*0064*/ 	.byte	0x00, 0xf4, 0x21, 0x00


	//----- nvinfo : EIATTR_KPARAM_INFO
	.align		4
.L_23:
        /*0068*/ 	.byte	0x04, 0x17
        /*006a*/ 	.short	(.L_25 - .L_24)
.L_24:
        /*006c*/ 	.word	0x00000000
        /*0070*/ 	.short	0x0002
        /*0072*/ 	.short	0x0010
        /*0074*/ 	.byte	0x00, 0xf4, 0x21, 0x00


	//----- nvinfo : EIATTR_KPARAM_INFO
	.align		4
.L_25:
        /*0078*/ 	.byte	0x04, 0x17
        /*007a*/ 	.short	(.L_27 - .L_26)
.L_26:
        /*007c*/ 	.word	0x00000000
        /*0080*/ 	.short	0x0001
        /*0082*/ 	.short	0x0008
        /*0084*/ 	.byte	0x00, 0xf4, 0x21, 0x00


	//----- nvinfo : EIATTR_KPARAM_INFO
	.align		4
.L_27:
        /*0088*/ 	.byte	0x04, 0x17
        /*008a*/ 	.short	(.L_29 - .L_28)
.L_28:
        /*008c*/ 	.word	0x00000000
        /*0090*/ 	.short	0x0000
        /*0092*/ 	.short	0x0000
        /*0094*/ 	.byte	0x00, 0xf4, 0x21, 0x00


	//----- nvinfo : EIATTR_SPARSE_MMA_MASK
	.align		4
.L_29:
        /*0098*/ 	.byte	0x03, 0x50
        /*009a*/ 	.short	0x0000


	//----- nvinfo : EIATTR_MAXREG_COUNT
	.align		4
        /*009c*/ 	.byte	0x03, 0x1b
        /*009e*/ 	.short	0x00ff


	//----- nvinfo : EIATTR_EXIT_INSTR_OFFSETS
	.align		4
        /*00a0*/ 	.byte	0x04, 0x1c
        /*00a2*/ 	.short	(.L_31 - .L_30)


	//   ....[0]....
.L_30:
        /*00a4*/ 	.word	0x000005d0


	//   ....[1]....
        /*00a8*/ 	.word	0x000005f0


	//----- nvinfo : EIATTR_REQNTID
	.align		4
.L_31:
        /*00ac*/ 	.byte	0x04, 0x10
        /*00ae*/ 	.short	(.L_33 - .L_32)
.L_32:
        /*00b0*/ 	.word	0x00000080
        /*00b4*/ 	.word	0x00000001
        /*00b8*/ 	.word	0x00000001


	//----- nvinfo : EIATTR_CBANK_PARAM_SIZE
	.align		4
.L_33:
        /*00bc*/ 	.byte	0x03, 0x19
        /*00be*/ 	.short	0x0044


	//----- nvinfo : EIATTR_PARAM_CBANK
	.align		4
        /*00c0*/ 	.byte	0x04, 0x0a
        /*00c2*/ 	.short	(.L_35 - .L_34)
	.align		4
.L_34:
        /*00c4*/ 	.word	index@(.nv.constant0.triton_poi_fused__native_batch_norm_legit_no_training_add_convolution_gelu_0)
        /*00c8*/ 	.short	0x0210
        /*00ca*/ 	.short	0x0044


	//----- nvinfo : EIATTR_SW_WAR
	.align		4
.L_35:
        /*00cc*/ 	.byte	0x04, 0x36
        /*00ce*/ 	.short	(.L_37 - .L_36)
.L_36:
        /*00d0*/ 	.word	0x00000008
.L_37:


//--------------------- .nv.callgraph             --------------------------
	.section	.nv.callgraph,"",@"SHT_CUDA_CALLGRAPH"
	.align	4
	.sectionentsize	8
	.align		4
        /*0000*/ 	.word	0x00000000
	.align		4
        /*0004*/ 	.word	0xffffffff
	.align		4
        /*0008*/ 	.word	0x00000000
	.align		4
        /*000c*/ 	.word	0xfffffffe
	.align		4
        /*0010*/ 	.word	0x00000000
	.align		4
        /*0014*/ 	.word	0xfffffffd
	.align		4
        /*0018*/ 	.word	0x00000000
	.align		4
        /*001c*/ 	.word	0xfffffffc


//--------------------- .nv.constant4             --------------------------
	.section	.nv.constant4,"a",@progbits
	.align	8
	.align		8
.nv.constant4:
        /*0000*/ 	.dword	_$_str
	.align		8
        /*0008*/ 	.dword	_$_str_$_2


//--------------------- .text.triton_poi_fused__native_batch_norm_legit_no_training_add_convolution_gelu_0 --------------------------
	.section	.text.triton_poi_fused__native_batch_norm_legit_no_training_add_convolution_gelu_0,"ax",@progbits
	.align	128
        .global         triton_poi_fused__native_batch_norm_legit_no_training_add_convolution_gelu_0
        .type           triton_poi_fused__native_batch_norm_legit_no_training_add_convolution_gelu_0,@function
        .size           triton_poi_fused__native_batch_norm_legit_no_training_add_convolution_gelu_0,(.L_x_1 - triton_poi_fused__native_batch_norm_legit_no_training_add_convolution_gelu_0)
        .other          triton_poi_fused__native_batch_norm_legit_no_training_add_convolution_gelu_0,@"STO_CUDA_ENTRY STV_DEFAULT"
triton_poi_fused__native_batch_norm_legit_no_training_add_convolution_gelu_0:
.text.triton_poi_fused__native_batch_norm_legit_no_training_add_convolution_gelu_0:
[----:B------:R-:W0:Y:S01]  /*0000*/  LDC R1, c[0x0][0x28] ;  /* 0x00000a00ff017b82 */ /* 0x000e220000000800 */
[----:B------:R-:W1:Y:S07]  /*0010*/  S2R R0, SR_TID.X ;  /* 0x0000000000007919 */ /* 0x000e6e0000002100 */
[----:B------:R-:W2:Y:S01]  /*0020*/  LDC.64 R2, c[0x0][0x210] ;  /* 0x00008400ff027b82 */ /* 0x000ea20000000a00 */
[----:B------:R-:W-:Y:S01]  /*0030*/  ULDC.64 UR4, c[0x0][0x208] ;  /* 0x0000820000047ab9 */ /* 0x000fe20000000a00 */
[----:B------:R-:W3:Y:S06]  /*0040*/  S2R R5, SR_CTAID.X ;  /* 0x0000000000057919 */ /* 0x000eec0000002500 */
[----:B------:R-:W4:Y:S08]  /*0050*/  LDC.64 R12, c[0x0][0x218] ;  /* 0x00008600ff0c7b82 */ /* 0x000f300000000a00 */
[----:B------:R-:W5:Y:S01]  /*0060*/  LDC.64 R16, c[0x0][0x230] ;  /* 0x00008c00ff107b82 */ /* 0x000f620000000a00 */
[----:B------:R-:W-:-:S07]  /*0070*/  HFMA2.MMA R8, -RZ, RZ, 0, 0 ;  /* 0x00000000ff087435 */ /* 0x000fce00000001ff */
[----:B------:R-:W4:Y:S08]  /*0080*/  LDC.64 R14, c[0x0][0x228] ;  /* 0x00008a00ff0e7b82 */ /* 0x000f300000000a00 */
[----:B------:R-:W5:Y:S01]  /*0090*/  LDC.64 R18, c[0x0][0x238] ;  /* 0x00008e00ff127b82 */ /* 0x000f620000000a00 */
[----:B-1----:R-:W-:-:S07]  /*00a0*/  LOP3.LUT R0, R0, 0x7f, RZ, 0xc0, !PT ;  /* 0x0000007f00007812 */ /* 0x002fce00078ec0ff */
[----:B------:R-:W1:Y:S01]  /*00b0*/  LDC.64 R20, c[0x0][0x240] ;  /* 0x00009000ff147b82 */ /* 0x000e620000000a00 */
[----:B---3--:R-:W-:Y:S02]  /*00c0*/  SHF.R.S32.HI R4, RZ, 0x18, R5 ;  /* 0x00000018ff047819 */ /* 0x008fe40000011405 */
[----:B------:R-:W-:Y:S02]  /*00d0*/  CS2R R10, SRZ ;  /* 0x00000000000a7805 */ /* 0x000fe4000001ff00 */
[----:B------:R-:W-:Y:S01]  /*00e0*/  LEA R0, R5, R0, 0x7 ;  /* 0x0000000005007211 */ /* 0x000fe200078e38ff */
[----:B------:R-:W-:Y:S01]  /*00f0*/  ULDC.64 UR6, c[0x0][0x248] ;  /* 0x0000920000067ab9 */ /* 0x000fe20000000a00 */
[----:B------:R-:W-:Y:S02]  /*0100*/  SGXT R5, R4, 0x1 ;  /* 0x000000010405781a */ /* 0x000fe40000000200 */
[C---:B------:R-:W-:Y:S01]  /*0110*/  ISETP.GE.AND P0, PT, R0.reuse, 0x100, PT ;  /* 0x000001000000780c */ /* 0x040fe20003f06270 */
[----:B--2---:R-:W-:Y:S01]  /*0120*/  IMAD.WIDE R2, R0, 0x4, R2 ;  /* 0x0000000400027825 */ /* 0x004fe200078e0202 */
[----:B------:R-:W-:Y:S01]  /*0130*/  LEA.HI R5, R5, R0, RZ, 0x4 ;  /* 0x0000000005057211 */ /* 0x000fe200078f20ff */
[----:B------:R-:W2:Y:S03]  /*0140*/  LDC.64 R6, c[0x0][0x220] ;  /* 0x00008800ff067b82 */ /* 0x000ea60000000a00 */
[----:B------:R-:W-:-:S04]  /*0150*/  SHF.R.S32.HI R5, RZ, 0x4, R5 ;  /* 0x00000004ff057819 */ /* 0x000fc80000011405 */
[----:B------:R-:W-:-:S04]  /*0160*/  LEA.HI R4, R5, R5, RZ, 0x2 ;  /* 0x0000000505047211 */ /* 0x000fc800078f10ff */
[----:B------:R-:W-:-:S04]  /*0170*/  LOP3.LUT R4, R4, 0xfffffffc, RZ, 0xc0, !PT ;  /* 0xfffffffc04047812 */ /* 0x000fc800078ec0ff */
[----:B------:R-:W-:Y:S02]  /*0180*/  IADD3 R9, R5, -R4, RZ ;  /* 0x8000000405097210 */ /* 0x000fe40007ffe0ff */
[----:B------:R-:W-:-:S03]  /*0190*/  CS2R R4, SRZ ;  /* 0x0000000000047805 */ /* 0x000fc6000001ff00 */
[----:B----4-:R-:W-:-:S03]  /*01a0*/  IMAD.WIDE R12, R9, 0x4, R12 ;  /* 0x00000004090c7825 */ /* 0x010fc600078e020c */
[----:B------:R-:W3:Y:S04]  /*01b0*/  @!P0 LDG.E R4, desc[UR4][R2.64] ;  /* 0x0000000402048981 */ /* 0x000ee8000c1e1900 */
[----:B------:R4:W3:Y:S01]  /*01c0*/  @!P0 LDG.E.EL R5, desc[UR4][R12.64] ;  /* 0x000000040c058981 */ /* 0x0008e2000c2e1900 */
[----:B-----5:R-:W-:-:S05]  /*01d0*/  IMAD.WIDE R16, R9, 0x4, R16 ;  /* 0x0000000409107825 */ /* 0x020fca00078e0210 */
[----:B------:R-:W5:Y:S01]  /*01e0*/  @!P0 LDG.E.EL R8, desc[UR4][R16.64] ;  /* 0x0000000410088981 */ /* 0x000f62000c2e1900 */
[----:B0-----:R-:W-:-:S05]  /*01f0*/  IMAD.WIDE R14, R9, 0x4, R14 ;  /* 0x00000004090e7825 */ /* 0x001fca00078e020e */
[----:B------:R0:W5:Y:S01]  /*0200*/  @!P0 LDG.E.EL R10, desc[UR4][R14.64] ;  /* 0x000000040e0a8981 */ /* 0x000162000c2e1900 */
[----:B----4-:R-:W-:Y:S02]  /*0210*/  IMAD.MOV.U32 R12, RZ, RZ, RZ ;  /* 0x000000ffff0c7224 */ /* 0x010fe400078e00ff */
[----:B------:R-:W-:-:S04]  /*0220*/  IMAD.WIDE R18, R9, 0x4, R18 ;  /* 0x0000000409127825 */ /* 0x000fc800078e0212 */
[----:B-1----:R-:W-:Y:S01]  /*0230*/  IMAD.WIDE R20, R9, 0x4, R20 ;  /* 0x0000000409147825 */ /* 0x002fe200078e0214 */
[----:B------:R-:W-:Y:S01]  /*0240*/  MOV R9, RZ ;  /* 0x000000ff00097202 */ /* 0x000fe20000000f00 */
[----:B------:R-:W4:Y:S02]  /*0250*/  @!P0 LDG.E.EL R11, desc[UR4][R18.64] ;  /* 0x00000004120b8981 */ /* 0x000f24000c2e1900 */
[----:B--2---:R-:W-:Y:S02]  /*0260*/  IMAD.WIDE R6, R0, 0x4, R6 ;  /* 0x0000000400067825 */ /* 0x004fe400078e0206 */
[----:B------:R-:W4:Y:S04]  /*0270*/  @!P0 LDG.E.EL R12, desc[UR4][R20.64] ;  /* 0x00000004140c8981 */ /* 0x000f28000c2e1900 */
[----:B------:R1:W2:Y:S01]  /*0280*/  @!P0 LDG.E R9, desc[UR4][R6.64] ;  /* 0x0000000406098981 */ /* 0x0002a2000c1e1900 */
[----:B------:R-:W-:Y:S01]  /*0290*/  HFMA2.MMA R13, -RZ, RZ, 0.470947265625, -12.46875 ;  /* 0x3789ca3cff0d7435 */ /* 0x000fe200000001ff */
[----:B0-----:R-:W-:Y:S01]  /*02a0*/  IMAD.MOV.U32 R14, RZ, RZ, -0x460a9f47 ;  /* 0xb9f560b9ff0e7424 */ /* 0x001fe200078e00ff */
[----:B------:R-:W-:Y:S01]  /*02b0*/  MOV R15, 0x3bac840b ;  /* 0x3bac840b000f7802 */ /* 0x000fe20000000f00 */
[----:B-1----:R-:W-:Y:S01]  /*02c0*/  HFMA2.MMA R6, -RZ, RZ, -1.26171875, -2.110004425048828125e-05 ;  /* 0xbd0c8162ff067435 */ /* 0x002fe200000001ff */
[----:B------:R-:W-:-:S02]  /*02d0*/  IMAD.MOV.U32 R7, RZ, RZ, 0x3e1cf906 ;  /* 0x3e1cf906ff077424 */ /* 0x000fc400078e00ff */
[----:B---3--:R-:W-:-:S04]  /*02e0*/  FADD R5, R5, R4 ;  /* 0x0000000405057221 */ /* 0x008fc80000000000 */
[----:B------:R-:W-:Y:S01]  /*02f0*/  FMUL R4, R5, 0.70710676908493041992 ;  /* 0x3f3504f305047820 */ /* 0x000fe20000400000 */
[----:B------:R0:W-:Y:S01]  /*0300*/  @!P0 STG.E desc[UR4][R2.64], R5 ;  /* 0x0000000502008986 */ /* 0x0001e2000c101904 */
[----:B-----5:R-:W-:Y:S01]  /*0310*/  FADD R16, R8, 9.9999997473787516356e-06 ;  /* 0x3727c5ac08107421 */ /* 0x020fe20000000000 */
[----:B------:R-:W-:Y:S01]  /*0320*/  HFMA2.MMA R8, -RZ, RZ, 1.853515625, -0.00091457366943359375 ;  /* 0x3f6a937eff087435 */ /* 0x000fe200000001ff */
[----:B------:R-:W-:-:S04]  /*0330*/  FADD.FTZ R17, |R4|, -RZ ;  /* 0x800000ff04117221 */ /* 0x000fc80000010200 */
[----:B------:R-:W1:Y:S01]  /*0340*/  MUFU.SQRT R16, R16 ;  /* 0x0000001000107308 */ /* 0x000e620000002000 */
[----:B------:R-:W-:-:S13]  /*0350*/  FSETP.GE.AND P3, PT, R17, 1.0029599666595458984, PT ;  /* 0x3f8060fe1100780b */ /* 0x000fda0003f66000 */
[----:B------:R-:W-:Y:S01]  /*0360*/  @!P3 MOV R13, 0x38b1e96a ;  /* 0x38b1e96a000db802 */ /* 0x000fe20000000f00 */
[----:B------:R-:W-:Y:S02]  /*0370*/  @!P3 IMAD.MOV.U32 R14, RZ, RZ, -0x45a8b2e0 ;  /* 0xba574d20ff0eb424 */ /* 0x000fe400078e00ff */
[-C--:B------:R-:W-:Y:S01]  /*0380*/  @!P3 FMUL R17, R4, R4.reuse ;  /* 0x000000040411b220 */ /* 0x080fe20000400000 */
[----:B------:R-:W-:Y:S02]  /*0390*/  @!P3 MOV R15, 0x3baad5ea ;  /* 0x3baad5ea000fb802 */ /* 0x000fe40000000f00 */
[----:B------:R-:W-:Y:S01]  /*03a0*/  @!P3 MOV R6, 0xbcdc1be7 ;  /* 0xbcdc1be70006b802 */ /* 0x000fe20000000f00 */
[C---:B------:R-:W-:Y:S01]  /*03b0*/  FFMA.FTZ R14, R17.reuse, R13, R14 ;  /* 0x0000000d110e7223 */ /* 0x040fe2000001000e */
[----:B------:R-:W-:Y:S02]  /*03c0*/  @!P3 MOV R7, 0x3de718af ;  /* 0x3de718af0007b802 */ /* 0x000fe40000000f00 */
[----:B------:R-:W-:Y:S01]  /*03d0*/  @!P3 MOV R8, 0xbec093ac ;  /* 0xbec093ac0008b802 */ /* 0x000fe20000000f00 */
[----:B------:R-:W-:Y:S01]  /*03e0*/  FFMA.FTZ R15, R14, R17, R15 ;  /* 0x000000110e0f7223 */ /* 0x000fe2000001000f */
[----:B------:R-:W-:-:S02]  /*03f0*/  FSEL R13, -R17, R4, P3 ;  /* 0x00000004110d7208 */ /* 0x000fc40001800100 */
[----:B-1----:R-:W-:Y:S01]  /*0400*/  FSETP.GT.AND P1, PT, R16, 8.50705917302346158658e+37, PT ;  /* 0x7e8000001000780b */ /* 0x002fe20003f24000 */
[-C--:B------:R-:W-:Y:S01]  /*0410*/  FFMA.FTZ R14, R15, R17.reuse, R6 ;  /* 0x000000110f0e7223 */ /* 0x080fe20000010006 */
[----:B------:R-:W-:Y:S01]  /*0420*/  IMAD.MOV.U32 R6, RZ, RZ, 0x3f20d842 ;  /* 0x3f20d842ff067424 */ /* 0x000fe200078e00ff */
[----:B------:R-:W-:Y:S01]  /*0430*/  @!P3 MOV R6, 0x3e0375d3 ;  /* 0x3e0375d30006b802 */ /* 0x000fe20000000f00 */
[----:B------:R-:W-:Y:S01]  /*0440*/  HFMA2.MMA R15, -RZ, RZ, 1.625, 0 ;  /* 0x3e800000ff0f7435 */ /* 0x000fe200000001ff */
[----:B------:R-:W-:Y:S01]  /*0450*/  FFMA.FTZ R7, R14, R17, R7 ;  /* 0x000000110e077223 */ /* 0x000fe20000010007 */
[----:B------:R-:W-:-:S03]  /*0460*/  FSETP.GEU.AND P2, PT, R16, 1.175494350822287508e-38, PT ;  /* 0x008000001000780b */ /* 0x000fc60003f4e000 */
[----:B------:R-:W-:-:S04]  /*0470*/  FFMA.FTZ R7, R7, R17, R8 ;  /* 0x0000001107077223 */ /* 0x000fc80000010008 */
[----:B------:R-:W-:Y:S01]  /*0480*/  FFMA.FTZ R6, R7, R17, R6 ;  /* 0x0000001107067223 */ /* 0x000fe20000010006 */
[----:B------:R-:W-:Y:S01]  /*0490*/  @P1 FMUL R16, R16, 0.25 ;  /* 0x3e80000010101820 */ /* 0x000fe20000400000 */
[----:B------:R-:W-:Y:S02]  /*04a0*/  FSEL R15, R15, 1, P1 ;  /* 0x3f8000000f0f7808 */ /* 0x000fe40000800000 */
[----:B------:R-:W-:Y:S01]  /*04b0*/  FFMA.FTZ R6, R6, R13, R13 ;  /* 0x0000000d06067223 */ /* 0x000fe2000001000d */
[----:B------:R-:W-:Y:S01]  /*04c0*/  LOP3.LUT R13, R10, 0x80000000, RZ, 0x3c, !PT ;  /* 0x800000000a0d7812 */ /* 0x000fe200078e3cff */
[----:B------:R-:W-:Y:S01]  /*04d0*/  @!P2 FMUL R16, R16, 16777216 ;  /* 0x4b8000001010a820 */ /* 0x000fe20000400000 */
[----:B------:R-:W-:Y:S01]  /*04e0*/  @!P2 FMUL R15, R15, 16777216 ;  /* 0x4b8000000f0fa820 */ /* 0x000fe20000400000 */
[----:B------:R-:W1:Y:S08]  /*04f0*/  @P3 MUFU.EX2 R7, R6 ;  /* 0x0000000600073308 */ /* 0x000e700000000800 */
[----:B------:R-:W3:Y:S01]  /*0500*/  MUFU.RCP R16, R16 ;  /* 0x0000001000107308 */ /* 0x000ee20000001000 */
[----:B-1----:R-:W-:-:S05]  /*0510*/  @P3 FADD R7, -R7, 1 ;  /* 0x3f80000007073421 */ /* 0x002fca0000000100 */
[----:B------:R-:W-:Y:S01]  /*0520*/  @P3 LOP3.LUT R6, R7, 0x80000000, R4, 0xf8, !PT ;  /* 0x8000000007063812 */ /* 0x000fe200078ef804 */
[----:B------:R-:W-:Y:S01]  /*0530*/  FMUL R4, R5, 0.5 ;  /* 0x3f00000005047820 */ /* 0x000fe20000400000 */
[----:B---3--:R-:W-:-:S03]  /*0540*/  FMUL R15, R16, R15 ;  /* 0x0000000f100f7220 */ /* 0x008fc60000400000 */
[----:B------:R-:W-:Y:S01]  /*0550*/  FADD R7, R6, 1 ;  /* 0x3f80000006077421 */ /* 0x000fe20000000000 */
[----:B------:R-:W-:-:S03]  /*0560*/  LEA R6, P1, R0, UR6, 0x2 ;  /* 0x0000000600067c11 */ /* 0x000fc6000f8210ff */
[----:B------:R-:W-:Y:S01]  /*0570*/  FFMA R4, R4, R7, R13 ;  /* 0x0000000704047223 */ /* 0x000fe2000000000d */
[----:B------:R-:W-:-:S03]  /*0580*/  SHF.R.S32.HI R7, RZ, 0x1f, R0 ;  /* 0x0000001fff077819 */ /* 0x000fc60000011400 */
[----:B------:R-:W-:Y:S01]  /*0590*/  FMUL R15, R4, R15 ;  /* 0x0000000f040f7220 */ /* 0x000fe20000400000 */
[----:B------:R-:W-:-:S03]  /*05a0*/  LEA.HI.X R7, R0, UR7, R7, 0x2, P1 ;  /* 0x0000000700077c11 */ /* 0x000fc600088f1407 */
[----:B----4-:R-:W-:-:S04]  /*05b0*/  FFMA R12, R15, R11, R12 ;  /* 0x0000000b0f0c7223 */ /* 0x010fc8000000000c */
[----:B--2---:R-:W-:Y:S01]  /*05c0*/  FADD R9, R12, R9 ;  /* 0x000000090c097221 */ /* 0x004fe20000000000 */
[----:B0-----:R-:W-:Y:S06]  /*05d0*/  @P0 EXIT ;  /* 0x000000000000094d */ /* 0x001fec0003800000 */
[----:B------:R-:W-:Y:S01]  /*05e0*/  STG.E desc[UR4][R6.64], R9 ;  /* 0x0000000906007986 */ /* 0x000fe2000c101904 */
[----:B------:R-:W-:Y:S05]  /*05f0*/  EXIT ;  /* 0x000000000000794d */ /* 0x000fea0003800000 */
.L_x_0:
[----:B------:R-:W-:-:S00]  /*0600*/  BRA `(.L_x_0) ;  /* 0xfffffffc00fc7947 */ /* 0x000fc0000383ffff */
[----:B------:R-:W-:-:S00]  /*0610*/  NOP ;  /* 0x0000000000007918 */ /* 0x000fc00000000000 */
        /* <DEDUP_REMOVED lines=14> */
.L_x_1:


//--------------------- .nv.global.init           --------------------------
	.section	.nv.global.init,"aw",@progbits
.nv.global.init:
	.type		_$_str,@object
	.size		_$_str,(_$_str_$_2 - _$_str)
_$_str:
        /*0000*/ 	.byte	0x5f, 0x5f, 0x43, 0x55, 0x44, 0x41, 0x5f, 0x46, 0x54, 0x5a, 0x00
	.type		_$_str_$_2,@object
	.size		_$_str_$_2,(.L_1 - _$_str_$_2)
_$_str_$_2:
        /*000b*/ 	.byte	0x5f, 0x5f, 0x43, 0x55, 0x44, 0x41, 0x5f, 0x50, 0x52, 0x45, 0x43, 0x5f, 0x53, 0x51, 0x52, 0x54
        /*001b*/ 	.byte	0x00
.L_1:


//--------------------- .nv.constant0.triton_poi_fused__native_batch_norm_legit_no_training_add_convolution_gelu_0 --------------------------
	.section	.nv.constant0.triton_poi_fused__native_batch_norm_legit_no_training_add_convolution_gelu_0,"a",@progbits
	.sectionflags	@""
	.align	4
.nv.constant0.triton_poi_fused__native_batch_norm_legit_no_training_add_convolution_gelu_0:
	.zero		596
